//
// Generated by NVIDIA NVVM Compiler
//
// Compiler Build ID: CL-36424714
// Cuda compilation tools, release 13.0, V13.0.88
// Based on NVVM 20.0.0
//

.version 9.0
.target sm_100
.address_size 64

	// .globl	combineEnsembles

.visible .entry combineEnsembles(
	.param .u32 combineEnsembles_param_0,
	.param .u32 combineEnsembles_param_1,
	.param .u32 combineEnsembles_param_2,
	.param .u32 combineEnsembles_param_3,
	.param .u32 combineEnsembles_param_4,
	.param .u32 combineEnsembles_param_5,
	.param .u64 .ptr .align 1 combineEnsembles_param_6,
	.param .u64 .ptr .align 1 combineEnsembles_param_7
)
{
	.reg .pred 	%p<11>;
	.reg .b32 	%r<53>;
	.reg .b32 	%f<82>;
	.reg .b64 	%rd<58>;

	ld.param.u32 	%r13, [combineEnsembles_param_0];
	ld.param.u32 	%r14, [combineEnsembles_param_1];
	ld.param.u32 	%r15, [combineEnsembles_param_2];
	ld.param.u32 	%r16, [combineEnsembles_param_3];
	ld.param.u32 	%r17, [combineEnsembles_param_4];
	ld.param.u32 	%r18, [combineEnsembles_param_5];
	ld.param.u64 	%rd3, [combineEnsembles_param_6];
	ld.param.u64 	%rd4, [combineEnsembles_param_7];
	cvta.to.global.u64 	%rd1, %rd3;
	cvta.to.global.u64 	%rd2, %rd4;
	mov.u32 	%r19, %ctaid.x;
	mov.u32 	%r20, %ntid.x;
	mov.u32 	%r21, %tid.x;
	mad.lo.s32 	%r1, %r19, %r20, %r21;
	add.s32 	%r2, %r17, %r1;
	setp.ge.u32 	%p1, %r17, %r18;
	@%p1 bra 	$L__BB0_13;
	div.u32 	%r22, %r2, %r13;
	mul.lo.s32 	%r23, %r22, %r13;
	sub.s32 	%r24, %r2, %r23;
	cvt.rn.f32.u32 	%f1, %r24;
	add.f32 	%f13, %f1, %f1;
	add.s32 	%r25, %r13, -1;
	cvt.rn.f32.u32 	%f2, %r25;
	div.rn.f32 	%f14, %f13, %f2;
	add.f32 	%f3, %f14, 0fBF800000;
	rem.u32 	%r26, %r22, %r14;
	cvt.rn.f32.u32 	%f4, %r26;
	add.f32 	%f15, %f4, %f4;
	add.s32 	%r27, %r14, -1;
	cvt.rn.f32.u32 	%f5, %r27;
	div.rn.f32 	%f16, %f15, %f5;
	add.f32 	%f6, %f16, 0fBF800000;
	mul.lo.s32 	%r28, %r14, %r13;
	div.u32 	%r29, %r2, %r28;
	cvt.rn.f32.u32 	%f7, %r29;
	add.f32 	%f17, %f7, %f7;
	add.s32 	%r30, %r15, -1;
	cvt.rn.f32.u32 	%f8, %r30;
	div.rn.f32 	%f18, %f17, %f8;
	add.f32 	%f9, %f18, 0fBF800000;
	setp.eq.s32 	%p2, %r16, 0;
	@%p2 bra 	$L__BB0_13;
	add.f32 	%f19, %f1, 0f3F000000;
	div.rn.f32 	%f10, %f19, %f2;
	add.f32 	%f20, %f4, 0f3F000000;
	div.rn.f32 	%f11, %f20, %f5;
	add.f32 	%f21, %f7, 0f3F000000;
	div.rn.f32 	%f12, %f21, %f8;
	and.b32  	%r3, %r16, 7;
	setp.lt.u32 	%p3, %r16, 8;
	mov.b32 	%r51, 0;
	@%p3 bra 	$L__BB0_5;
	and.b32  	%r51, %r16, -8;
	mov.b32 	%r49, 0;
$L__BB0_4:
	.pragma "nounroll";
	mul.wide.u32 	%rd5, %r49, 8;
	add.s64 	%rd6, %rd2, %rd5;
	ld.global.u64 	%rd7, [%rd6];
	tex.3d.v4.f32.f32 	{%f22, %f23, %f24, %f25}, [%rd7, {%f10, %f11, %f12, %f12}];
	add.s32 	%r33, %r49, %r1;
	mul.wide.u32 	%rd8, %r33, 16;
	add.s64 	%rd9, %rd1, %rd8;
	st.global.v4.f32 	[%rd9], {%f22, %f3, %f6, %f9};
	ld.global.u64 	%rd10, [%rd6+8];
	tex.3d.v4.f32.f32 	{%f26, %f27, %f28, %f29}, [%rd10, {%f10, %f11, %f12, %f12}];
	add.s32 	%r34, %r33, 1;
	mul.wide.u32 	%rd11, %r34, 16;
	add.s64 	%rd12, %rd1, %rd11;
	st.global.v4.f32 	[%rd12], {%f26, %f3, %f6, %f9};
	ld.global.u64 	%rd13, [%rd6+16];
	tex.3d.v4.f32.f32 	{%f30, %f31, %f32, %f33}, [%rd13, {%f10, %f11, %f12, %f12}];
	add.s32 	%r35, %r33, 2;
	mul.wide.u32 	%rd14, %r35, 16;
	add.s64 	%rd15, %rd1, %rd14;
	st.global.v4.f32 	[%rd15], {%f30, %f3, %f6, %f9};
	ld.global.u64 	%rd16, [%rd6+24];
	tex.3d.v4.f32.f32 	{%f34, %f35, %f36, %f37}, [%rd16, {%f10, %f11, %f12, %f12}];
	add.s32 	%r36, %r33, 3;
	mul.wide.u32 	%rd17, %r36, 16;
	add.s64 	%rd18, %rd1, %rd17;
	st.global.v4.f32 	[%rd18], {%f34, %f3, %f6, %f9};
	ld.global.u64 	%rd19, [%rd6+32];
	tex.3d.v4.f32.f32 	{%f38, %f39, %f40, %f41}, [%rd19, {%f10, %f11, %f12, %f12}];
	add.s32 	%r37, %r33, 4;
	mul.wide.u32 	%rd20, %r37, 16;
	add.s64 	%rd21, %rd1, %rd20;
	st.global.v4.f32 	[%rd21], {%f38, %f3, %f6, %f9};
	ld.global.u64 	%rd22, [%rd6+40];
	tex.3d.v4.f32.f32 	{%f42, %f43, %f44, %f45}, [%rd22, {%f10, %f11, %f12, %f12}];
	add.s32 	%r38, %r33, 5;
	mul.wide.u32 	%rd23, %r38, 16;
	add.s64 	%rd24, %rd1, %rd23;
	st.global.v4.f32 	[%rd24], {%f42, %f3, %f6, %f9};
	ld.global.u64 	%rd25, [%rd6+48];
	tex.3d.v4.f32.f32 	{%f46, %f47, %f48, %f49}, [%rd25, {%f10, %f11, %f12, %f12}];
	add.s32 	%r39, %r33, 6;
	mul.wide.u32 	%rd26, %r39, 16;
	add.s64 	%rd27, %rd1, %rd26;
	st.global.v4.f32 	[%rd27], {%f46, %f3, %f6, %f9};
	ld.global.u64 	%rd28, [%rd6+56];
	tex.3d.v4.f32.f32 	{%f50, %f51, %f52, %f53}, [%rd28, {%f10, %f11, %f12, %f12}];
	add.s32 	%r40, %r33, 7;
	mul.wide.u32 	%rd29, %r40, 16;
	add.s64 	%rd30, %rd1, %rd29;
	st.global.v4.f32 	[%rd30], {%f50, %f3, %f6, %f9};
	add.s32 	%r49, %r49, 8;
	setp.ne.s32 	%p4, %r49, %r51;
	@%p4 bra 	$L__BB0_4;
$L__BB0_5:
	setp.eq.s32 	%p5, %r3, 0;
	@%p5 bra 	$L__BB0_13;
	and.b32  	%r8, %r16, 3;
	setp.lt.u32 	%p6, %r3, 4;
	@%p6 bra 	$L__BB0_8;
	mul.wide.u32 	%rd31, %r51, 8;
	add.s64 	%rd32, %rd2, %rd31;
	ld.global.u64 	%rd33, [%rd32];
	tex.3d.v4.f32.f32 	{%f54, %f55, %f56, %f57}, [%rd33, {%f10, %f11, %f12, %f12}];
	add.s32 	%r41, %r51, %r1;
	mul.wide.u32 	%rd34, %r41, 16;
	add.s64 	%rd35, %rd1, %rd34;
	st.global.v4.f32 	[%rd35], {%f54, %f3, %f6, %f9};
	ld.global.u64 	%rd36, [%rd32+8];
	tex.3d.v4.f32.f32 	{%f58, %f59, %f60, %f61}, [%rd36, {%f10, %f11, %f12, %f12}];
	add.s32 	%r42, %r41, 1;
	mul.wide.u32 	%rd37, %r42, 16;
	add.s64 	%rd38, %rd1, %rd37;
	st.global.v4.f32 	[%rd38], {%f58, %f3, %f6, %f9};
	ld.global.u64 	%rd39, [%rd32+16];
	tex.3d.v4.f32.f32 	{%f62, %f63, %f64, %f65}, [%rd39, {%f10, %f11, %f12, %f12}];
	add.s32 	%r43, %r41, 2;
	mul.wide.u32 	%rd40, %r43, 16;
	add.s64 	%rd41, %rd1, %rd40;
	st.global.v4.f32 	[%rd41], {%f62, %f3, %f6, %f9};
	ld.global.u64 	%rd42, [%rd32+24];
	tex.3d.v4.f32.f32 	{%f66, %f67, %f68, %f69}, [%rd42, {%f10, %f11, %f12, %f12}];
	add.s32 	%r44, %r41, 3;
	mul.wide.u32 	%rd43, %r44, 16;
	add.s64 	%rd44, %rd1, %rd43;
	st.global.v4.f32 	[%rd44], {%f66, %f3, %f6, %f9};
	add.s32 	%r51, %r51, 4;
$L__BB0_8:
	setp.eq.s32 	%p7, %r8, 0;
	@%p7 bra 	$L__BB0_13;
	setp.eq.s32 	%p8, %r8, 1;
	@%p8 bra 	$L__BB0_11;
	mul.wide.u32 	%rd45, %r51, 8;
	add.s64 	%rd46, %rd2, %rd45;
	ld.global.u64 	%rd47, [%rd46];
	tex.3d.v4.f32.f32 	{%f70, %f71, %f72, %f73}, [%rd47, {%f10, %f11, %f12, %f12}];
	add.s32 	%r45, %r51, %r1;
	mul.wide.u32 	%rd48, %r45, 16;
	add.s64 	%rd49, %rd1, %rd48;
	st.global.v4.f32 	[%rd49], {%f70, %f3, %f6, %f9};
	ld.global.u64 	%rd50, [%rd46+8];
	tex.3d.v4.f32.f32 	{%f74, %f75, %f76, %f77}, [%rd50, {%f10, %f11, %f12, %f12}];
	add.s32 	%r46, %r45, 1;
	mul.wide.u32 	%rd51, %r46, 16;
	add.s64 	%rd52, %rd1, %rd51;
	st.global.v4.f32 	[%rd52], {%f74, %f3, %f6, %f9};
	add.s32 	%r51, %r51, 2;
$L__BB0_11:
	and.b32  	%r47, %r16, 1;
	setp.eq.b32 	%p9, %r47, 1;
	not.pred 	%p10, %p9;
	@%p10 bra 	$L__BB0_13;
	mul.wide.u32 	%rd53, %r51, 8;
	add.s64 	%rd54, %rd2, %rd53;
	ld.global.u64 	%rd55, [%rd54];
	tex.3d.v4.f32.f32 	{%f78, %f79, %f80, %f81}, [%rd55, {%f10, %f11, %f12, %f12}];
	add.s32 	%r48, %r51, %r1;
	mul.wide.u32 	%rd56, %r48, 16;
	add.s64 	%rd57, %rd1, %rd56;
	st.global.v4.f32 	[%rd57], {%f78, %f3, %f6, %f9};
$L__BB0_13:
	ret;

}


// ===== COMPILED SASS (sm_100) =====

	.target	sm_100

	.elftype	@"ET_EXEC"


//--------------------- .note.nv.tkinfo           --------------------------
	.section	.note.nv.tkinfo,"",@"SHT_NOTE"
	.sectionflags	@"SHF_NOTE_NV_TKINFO"
	.tkinfo
        /*0018*/ 	.word	0x00000002
        /*0030*/ 	.string	""
        /*0030*/ 	.string	"ptxas"
        /*0030*/ 	.string	"Cuda compilation tools, release 13.0, V13.0.88"
        /*0030*/ 	.string	"Build cuda_13.0.r13.0/compiler.36424714_0"
        /*0030*/ 	.string	"-arch sm_100 -m 64 "



//--------------------- .note.nv.cuinfo           --------------------------
	.section	.note.nv.cuinfo,"",@"SHT_NOTE"
	.sectionflags	@"SHF_NOTE_NV_CUINFO"
        /*0018*/ 	.short	0x0002
        /*001a*/ 	.short	0x0064
        /*001c*/ 	.short	0x0082
	.zero		2


//--------------------- .nv.info                  --------------------------
	.section	.nv.info,"",@"SHT_CUDA_INFO"
	.align	4


	//----- nvinfo : EIATTR_REGCOUNT
	.align		4
        /*0000*/ 	.byte	0x04, 0x2f
        /*0002*/ 	.short	(.L_1 - .L_0)
	.align		4
.L_0:
        /*0004*/ 	.word	index@(combineEnsembles)
        /*0008*/ 	.word	0x0000001c


	//----- nvinfo : EIATTR_FRAME_SIZE
	.align		4
.L_1:
        /*000c*/ 	.byte	0x04, 0x11
        /*000e*/ 	.short	(.L_3 - .L_2)
	.align		4
.L_2:
        /*0010*/ 	.word	index@($__internal_0_$__cuda_sm3x_div_rn_noftz_f32_slowpath)
        /*0014*/ 	.word	0x00000000


	//----- nvinfo : EIATTR_FRAME_SIZE
	.align		4
.L_3:
        /*0018*/ 	.byte	0x04, 0x11
        /*001a*/ 	.short	(.L_5 - .L_4)
	.align		4
.L_4:
        /*001c*/ 	.word	index@(combineEnsembles)
        /*0020*/ 	.word	0x00000000


	//----- nvinfo : EIATTR_MIN_STACK_SIZE
	.align		4
.L_5:
        /*0024*/ 	.byte	0x04, 0x12
        /*0026*/ 	.short	(.L_7 - .L_6)
	.align		4
.L_6:
        /*0028*/ 	.word	index@(combineEnsembles)
        /*002c*/ 	.word	0x00000000
.L_7:


//--------------------- .nv.compat                --------------------------
	.section	.nv.compat,"",@"SHT_CUDA_COMPAT_INFO"
	.align	4
        /*0000*/ 	.byte	0x02, 0x09, 0x00, 0x00, 0x02, 0x02, 0x02, 0x00, 0x02, 0x05, 0x05, 0x00, 0x03, 0x07, 0x01, 0x01
        /*0010*/ 	.byte	0x02, 0x03, 0x00, 0x00, 0x02, 0x06, 0x01, 0x00, 0x04, 0x0b, 0x08, 0x00, 0x01, 0x00, 0x00, 0x00
        /*0020*/ 	.byte	0x00, 0x00, 0x00, 0x00


//--------------------- .nv.info.combineEnsembles --------------------------
	.section	.nv.info.combineEnsembles,"",@"SHT_CUDA_INFO"
	.sectionflags	@""
	.align	4


	//----- nvinfo : EIATTR_CUDA_API_VERSION
	.align		4
        /*0000*/ 	.byte	0x04, 0x37
        /*0002*/ 	.short	(.L_9 - .L_8)
.L_8:
        /*0004*/ 	.word	0x00000082


	//----- nvinfo : EIATTR_KPARAM_INFO
	.align		4
.L_9:
        /*0008*/ 	.byte	0x04, 0x17
        /*000a*/ 	.short	(.L_11 - .L_10)
.L_10:
        /*000c*/ 	.word	0x00000000
        /*0010*/ 	.short	0x0007
        /*0012*/ 	.short	0x0020
        /*0014*/ 	.byte	0x00, 0xf5, 0x21, 0x00


	//----- nvinfo : EIATTR_KPARAM_INFO
	.align		4
.L_11:
        /*0018*/ 	.byte	0x04, 0x17
        /*001a*/ 	.short	(.L_13 - .L_12)
.L_12:
        /*001c*/ 	.word	0x00000000
        /*0020*/ 	.short	0x0006
        /*0022*/ 	.short	0x0018
        /*0024*/ 	.byte	0x00, 0xf5, 0x21, 0x00


	//----- nvinfo : EIATTR_KPARAM_INFO
	.align		4
.L_13:
        /*0028*/ 	.byte	0x04, 0x17
        /*002a*/ 	.short	(.L_15 - .L_14)
.L_14:
        /*002c*/ 	.word	0x00000000
        /*0030*/ 	.short	0x0005
        /*0032*/ 	.short	0x0014
        /*0034*/ 	.byte	0x00, 0xf0, 0x11, 0x00


	//----- nvinfo : EIATTR_KPARAM_INFO
	.align		4
.L_15:
        /*0038*/ 	.byte	0x04, 0x17
        /*003a*/ 	.short	(.L_17 - .L_16)
.L_16:
        /*003c*/ 	.word	0x00000000
        /*0040*/ 	.short	0x0004
        /*0042*/ 	.short	0x0010
        /*0044*/ 	.byte	0x00, 0xf0, 0x11, 0x00


	//----- nvinfo : EIATTR_KPARAM_INFO
	.align		4
.L_17:
        /*0048*/ 	.byte	0x04, 0x17
        /*004a*/ 	.short	(.L_19 - .L_18)
.L_18:
        /*004c*/ 	.word	0x00000000
        /*0050*/ 	.short	0x0003
        /*0052*/ 	.short	0x000c
        /*0054*/ 	.byte	0x00, 0xf0, 0x11, 0x00


	//----- nvinfo : EIATTR_KPARAM_INFO
	.align		4
.L_19:
        /*0058*/ 	.byte	0x04, 0x17
        /*005a*/ 	.short	(.L_21 - .L_20)
.L_20:
        /*005c*/ 	.word	0x00000000
        /*0060*/ 	.short	0x0002
        /*0062*/ 	.short	0x0008
        /*0064*/ 	.byte	0x00, 0xf0, 0x11, 0x00


	//----- nvinfo : EIATTR_KPARAM_INFO
	.align		4
.L_21:
        /*0068*/ 	.byte	0x04, 0x17
        /*006a*/ 	.short	(.L_23 - .L_22)
.L_22:
        /*006c*/ 	.word	0x00000000
        /*0070*/ 	.short	0x0001
        /*0072*/ 	.short	0x0004
        /*0074*/ 	.byte	0x00, 0xf0, 0x11, 0x00


	//----- nvinfo : EIATTR_KPARAM_INFO
	.align		4
.L_23:
        /*0078*/ 	.byte	0x04, 0x17
        /*007a*/ 	.short	(.L_25 - .L_24)
.L_24:
        /*007c*/ 	.word	0x00000000
        /*0080*/ 	.short	0x0000
        /*0082*/ 	.short	0x0000
        /*0084*/ 	.byte	0x00, 0xf0, 0x11, 0x00


	//----- nvinfo : EIATTR_SPARSE_MMA_MASK
	.align		4
.L_25:
        /*0088*/ 	.byte	0x03, 0x50
        /*008a*/ 	.short	0x0000


	//----- nvinfo : EIATTR_MAXREG_COUNT
	.align		4
        /*008c*/ 	.byte	0x03, 0x1b
        /*008e*/ 	.short	0x00ff


	//----- nvinfo : EIATTR_MERCURY_ISA_VERSION
	.align		4
        /*0090*/ 	.byte	0x03, 0x5f
        /*0092*/ 	.short	0x0101


	//----- nvinfo : EIATTR_VRC_CTA_INIT_COUNT
	.align		4
        /*0094*/ 	.byte	0x02, 0x4a
	.zero		1
	.zero		1


	//----- nvinfo : EIATTR_EXIT_INSTR_OFFSETS
	.align		4
        /*0098*/ 	.byte	0x04, 0x1c
        /*009a*/ 	.short	(.L_27 - .L_26)


	//   ....[0]....
.L_26:
        /*009c*/ 	.word	0x00000040


	//   ....[1]....
        /*00a0*/ 	.word	0x000007f0


	//   ....[2]....
        /*00a4*/ 	.word	0x00000f00


	//   ....[3]....
        /*00a8*/ 	.word	0x00001130


	//   ....[4]....
        /*00ac*/ 	.word	0x000012a0


	//   ....[5]....
        /*00b0*/ 	.word	0x00001360


	//----- nvinfo : EIATTR_CRS_STACK_SIZE
	.align		4
.L_27:
        /*00b4*/ 	.byte	0x04, 0x1e
        /*00b6*/ 	.short	(.L_29 - .L_28)
.L_28:
        /*00b8*/ 	.word	0x00000000


	//----- nvinfo : EIATTR_CBANK_PARAM_SIZE
	.align		4
.L_29:
        /*00bc*/ 	.byte	0x03, 0x19
        /*00be*/ 	.short	0x0028


	//----- nvinfo : EIATTR_PARAM_CBANK
	.align		4
        /*00c0*/ 	.byte	0x04, 0x0a
        /*00c2*/ 	.short	(.L_31 - .L_30)
	.align		4
.L_30:
        /*00c4*/ 	.word	index@(.nv.constant0.combineEnsembles)
        /*00c8*/ 	.short	0x0380
        /*00ca*/ 	.short	0x0028


	//----- nvinfo : EIATTR_SW_WAR
	.align		4
.L_31:
        /*00cc*/ 	.byte	0x04, 0x36
        /*00ce*/ 	.short	(.L_33 - .L_32)
.L_32:
        /*00d0*/ 	.word	0x00000008
.L_33:


//--------------------- .nv.callgraph             --------------------------
	.section	.nv.callgraph,"",@"SHT_CUDA_CALLGRAPH"
	.align	4
	.sectionentsize	8
	.align		4
        /*0000*/ 	.word	0x00000000
	.align		4
        /*0004*/ 	.word	0xffffffff
	.align		4
        /*0008*/ 	.word	0x00000000
	.align		4
        /*000c*/ 	.word	0xfffffffe
	.align		4
        /*0010*/ 	.word	0x00000000
	.align		4
        /*0014*/ 	.word	0xfffffffd
	.align		4
        /*0018*/ 	.word	0x00000000
	.align		4
        /*001c*/ 	.word	0xfffffffc


//--------------------- .text.combineEnsembles    --------------------------
	.section	.text.combineEnsembles,"ax",@progbits
	.align	128
        .global         combineEnsembles
        .type           combineEnsembles,@function
        .size           combineEnsembles,(.L_x_28 - combineEnsembles)
        .other          combineEnsembles,@"STO_CUDA_ENTRY STV_DEFAULT"
combineEnsembles:
.text.combineEnsembles:
[----:B------:R-:W-:Y:S08]  /*0000*/  LDC R1, c[0x0][0x37c] ;  /* 0x0000df00ff017b82 */ /* 0x000ff00000000800 */
[----:B------:R-:W0:Y:S08]  /*0010*/  LDC.64 R6, c[0x0][0x390] ;  /* 0x0000e400ff067b82 */ /* 0x000e300000000a00 */
[----:B------:R-:W1:Y:S01]  /*0020*/  S2UR UR4, SR_CTAID.X ;  /* 0x00000000000479c3 */ /* 0x000e620000002500 */
[----:B0-----:R-:W-:-:S13]  /*0030*/  ISETP.GE.U32.AND P0, PT, R6, R7, PT ;  /* 0x000000070600720c */ /* 0x001fda0003f06070 */
[----:B-1----:R-:W-:Y:S05]  /*0040*/  @P0 EXIT ;  /* 0x000000000000094d */ /* 0x002fea0003800000 */
[----:B------:R-:W0:Y:S01]  /*0050*/  LDCU UR5, c[0x0][0x380] ;  /* 0x00007000ff0577ac */ /* 0x000e220008000800 */
[----:B------:R-:W1:Y:S01]  /*0060*/  S2R R2, SR_TID.X ;  /* 0x0000000000027919 */ /* 0x000e620000002100 */
[----:B------:R-:W1:Y:S01]  /*0070*/  LDC R3, c[0x0][0x360] ;  /* 0x0000d800ff037b82 */ /* 0x000e620000000800 */
[----:B------:R-:W-:Y:S01]  /*0080*/  HFMA2 R4, -RZ, RZ, 0, 0 ;  /* 0x00000000ff047431 */ /* 0x000fe200000001ff */
[----:B------:R-:W-:Y:S01]  /*0090*/  BSSY.RECONVERGENT B0, `(.L_x_0) ;  /* 0x0000026000007945 */ /* 0x000fe20003800200 */
[----:B0-----:R-:W0:Y:S01]  /*00a0*/  I2F.U32.RP R0, UR5 ;  /* 0x0000000500007d06 */ /* 0x001e220008209000 */
[----:B------:R-:W-:-:S07]  /*00b0*/  ISETP.NE.U32.AND P2, PT, RZ, UR5, PT ;  /* 0x00000005ff007c0c */ /* 0x000fce000bf45070 */
[----:B0-----:R-:W0:Y:S01]  /*00c0*/  MUFU.RCP R0, R0 ;  /* 0x0000000000007308 */ /* 0x001e220000001000 */
[----:B-1----:R-:W-:Y:S01]  /*00d0*/  IMAD R3, R3, UR4, R2 ;  /* 0x0000000403037c24 */ /* 0x002fe2000f8e0202 */
[----:B------:R-:W-:Y:S01]  /*00e0*/  UIADD3 UR4, UPT, UPT, UR5, -0x1, URZ ;  /* 0xffffffff05047890 */ /* 0x000fe2000fffe0ff */
[----:B0-----:R-:W-:-:S06]  /*00f0*/  VIADD R5, R0, 0xffffffe ;  /* 0x0ffffffe00057836 */ /* 0x001fcc0000000000 */
[----:B------:R-:W0:Y:S02]  /*0100*/  F2I.FTZ.U32.TRUNC.NTZ R5, R5 ;  /* 0x0000000500057305 */ /* 0x000e24000021f000 */
[----:B0-----:R-:W-:-:S04]  /*0110*/  IMAD.MOV R7, RZ, RZ, -R5 ;  /* 0x000000ffff077224 */ /* 0x001fc800078e0a05 */
[----:B------:R-:W-:-:S04]  /*0120*/  IMAD R7, R7, UR5, RZ ;  /* 0x0000000507077c24 */ /* 0x000fc8000f8e02ff */
[----:B------:R-:W-:-:S04]  /*0130*/  IMAD.HI.U32 R7, R5, R7, R4 ;  /* 0x0000000705077227 */ /* 0x000fc800078e0004 */
[----:B------:R-:W-:-:S04]  /*0140*/  IMAD.IADD R4, R3, 0x1, R6 ;  /* 0x0000000103047824 */ /* 0x000fc800078e0206 */
[----:B------:R-:W-:-:S04]  /*0150*/  IMAD.HI.U32 R6, R7, R4, RZ ;  /* 0x0000000407067227 */ /* 0x000fc800078e00ff */
[----:B------:R-:W-:-:S04]  /*0160*/  IMAD.MOV R7, RZ, RZ, -R6 ;  /* 0x000000ffff077224 */ /* 0x000fc800078e0a06 */
[----:B------:R-:W-:Y:S01]  /*0170*/  IMAD R0, R7, UR5, R4 ;  /* 0x0000000507007c24 */ /* 0x000fe2000f8e0204 */
[----:B------:R-:W-:-:S04]  /*0180*/  I2FP.F32.U32 R7, UR4 ;  /* 0x0000000400077c45 */ /* 0x000fc80008201000 */
[----:B------:R-:W-:Y:S01]  /*0190*/  ISETP.GE.U32.AND P0, PT, R0, UR5, PT ;  /* 0x0000000500007c0c */ /* 0x000fe2000bf06070 */
[----:B------:R-:W0:-:S12]  /*01a0*/  MUFU.RCP R8, R7 ;  /* 0x0000000700087308 */ /* 0x000e180000001000 */
[----:B------:R-:W-:Y:S01]  /*01b0*/  @P0 IADD3 R0, PT, PT, R0, -UR5, RZ ;  /* 0x8000000500000c10 */ /* 0x000fe2000fffe0ff */
[----:B------:R-:W-:-:S03]  /*01c0*/  @P0 VIADD R6, R6, 0x1 ;  /* 0x0000000106060836 */ /* 0x000fc60000000000 */
[----:B------:R-:W-:-:S13]  /*01d0*/  ISETP.GE.U32.AND P1, PT, R0, UR5, PT ;  /* 0x0000000500007c0c */ /* 0x000fda000bf26070 */
[----:B------:R-:W-:Y:S01]  /*01e0*/  @P1 VIADD R6, R6, 0x1 ;  /* 0x0000000106061836 */ /* 0x000fe20000000000 */
[----:B------:R-:W-:-:S04]  /*01f0*/  @!P2 LOP3.LUT R6, RZ, UR5, RZ, 0x33, !PT ;  /* 0x00000005ff06ac12 */ /* 0x000fc8000f8e33ff */
[----:B------:R-:W-:-:S05]  /*0200*/  IADD3 R5, PT, PT, -R6, RZ, RZ ;  /* 0x000000ff06057210 */ /* 0x000fca0007ffe1ff */
[----:B------:R-:W-:Y:S02]  /*0210*/  IMAD R2, R5, UR5, R4 ;  /* 0x0000000505027c24 */ /* 0x000fe4000f8e0204 */
[----:B0-----:R-:W-:-:S03]  /*0220*/  FFMA R5, -R7, R8, 1 ;  /* 0x3f80000007057423 */ /* 0x001fc60000000108 */
[----:B------:R-:W-:Y:S01]  /*0230*/  I2FP.F32.U32 R2, R2 ;  /* 0x0000000200027245 */ /* 0x000fe20000201000 */
[----:B------:R-:W-:-:S04]  /*0240*/  FFMA R5, R8, R5, R8 ;  /* 0x0000000508057223 */ /* 0x000fc80000000008 */
[----:B------:R-:W-:-:S04]  /*0250*/  FADD R0, R2, R2 ;  /* 0x0000000202007221 */ /* 0x000fc80000000000 */
[----:B------:R-:W0:Y:S01]  /*0260*/  FCHK P0, R0, R7 ;  /* 0x0000000700007302 */ /* 0x000e220000000000 */
[----:B------:R-:W-:-:S04]  /*0270*/  FFMA R8, R0, R5, RZ ;  /* 0x0000000500087223 */ /* 0x000fc800000000ff */
[----:B------:R-:W-:-:S04]  /*0280*/  FFMA R9, -R7, R8, R0 ;  /* 0x0000000807097223 */ /* 0x000fc80000000100 */
[----:B------:R-:W-:Y:S01]  /*0290*/  FFMA R13, R5, R9, R8 ;  /* 0x00000009050d7223 */ /* 0x000fe20000000008 */
[----:B0-----:R-:W-:Y:S06]  /*02a0*/  @!P0 BRA `(.L_x_1) ;  /* 0x0000000000108947 */ /* 0x001fec0003800000 */
[----:B------:R-:W-:Y:S01]  /*02b0*/  IMAD.MOV.U32 R5, RZ, RZ, R7 ;  /* 0x000000ffff057224 */ /* 0x000fe200078e0007 */
[----:B------:R-:W-:-:S07]  /*02c0*/  MOV R10, 0x2e0 ;  /* 0x000002e0000a7802 */ /* 0x000fce0000000f00 */
[----:B------:R-:W-:Y:S05]  /*02d0*/  CALL.REL.NOINC `($__internal_0_$__cuda_sm3x_div_rn_noftz_f32_slowpath) ;  /* 0x0000001000247944 */ /* 0x000fea0003c00000 */
[----:B------:R-:W-:-:S07]  /*02e0*/  IMAD.MOV.U32 R13, RZ, RZ, R0 ;  /* 0x000000ffff0d7224 */ /* 0x000fce00078e0000 */
.L_x_1:
[----:B------:R-:W-:Y:S05]  /*02f0*/  BSYNC.RECONVERGENT B0 ;  /* 0x0000000000007941 */ /* 0x000fea0003800200 */
.L_x_0:
[----:B------:R-:W0:Y:S01]  /*0300*/  LDCU UR5, c[0x0][0x384] ;  /* 0x00007080ff0577ac */ /* 0x000e220008000800 */
[----:B------:R-:W-:Y:S01]  /*0310*/  BSSY.RECONVERGENT B0, `(.L_x_2) ;  /* 0x0000023000007945 */ /* 0x000fe20003800200 */
[----:B------:R-:W-:Y:S01]  /*0320*/  FADD R13, R13, -1 ;  /* 0xbf8000000d0d7421 */ /* 0x000fe20000000000 */
[----:B0-----:R-:W0:Y:S01]  /*0330*/  I2F.U32.RP R0, UR5 ;  /* 0x0000000500007d06 */ /* 0x001e220008209000 */
[----:B------:R-:W-:Y:S02]  /*0340*/  UIADD3 UR4, UPT, UPT, UR5, -0x1, URZ ;  /* 0xffffffff05047890 */ /* 0x000fe4000fffe0ff */
[----:B------:R-:W-:-:S04]  /*0350*/  ISETP.NE.U32.AND P1, PT, RZ, UR5, PT ;  /* 0x00000005ff007c0c */ /* 0x000fc8000bf25070 */
[----:B------:R-:W-:Y:S01]  /*0360*/  I2FP.F32.U32 R11, UR4 ;  /* 0x00000004000b7c45 */ /* 0x000fe20008201000 */
[----:B0-----:R-:W0:Y:S02]  /*0370*/  MUFU.RCP R0, R0 ;  /* 0x0000000000007308 */ /* 0x001e240000001000 */
[----:B0-----:R-:W-:-:S06]  /*0380*/  IADD3 R8, PT, PT, R0, 0xffffffe, RZ ;  /* 0x0ffffffe00087810 */ /* 0x001fcc0007ffe0ff */
[----:B------:R0:W1:Y:S02]  /*0390*/  F2I.FTZ.U32.TRUNC.NTZ R9, R8 ;  /* 0x0000000800097305 */ /* 0x000064000021f000 */
[----:B0-----:R-:W-:Y:S02]  /*03a0*/  IMAD.MOV.U32 R8, RZ, RZ, RZ ;  /* 0x000000ffff087224 */ /* 0x001fe400078e00ff */
[----:B-1----:R-:W-:-:S04]  /*03b0*/  IMAD.MOV R5, RZ, RZ, -R9 ;  /* 0x000000ffff057224 */ /* 0x002fc800078e0a09 */
[----:B------:R-:W-:-:S04]  /*03c0*/  IMAD R5, R5, UR5, RZ ;  /* 0x0000000505057c24 */ /* 0x000fc8000f8e02ff */
[----:B------:R-:W-:Y:S02]  /*03d0*/  IMAD.HI.U32 R9, R9, R5, R8 ;  /* 0x0000000509097227 */ /* 0x000fe400078e0008 */
[----:B------:R-:W0:Y:S04]  /*03e0*/  MUFU.RCP R8, R11 ;  /* 0x0000000b00087308 */ /* 0x000e280000001000 */
[----:B------:R-:W-:-:S05]  /*03f0*/  IMAD.HI.U32 R9, R9, R6, RZ ;  /* 0x0000000609097227 */ /* 0x000fca00078e00ff */
[----:B------:R-:W-:-:S05]  /*0400*/  IADD3 R9, PT, PT, -R9, RZ, RZ ;  /* 0x000000ff09097210 */ /* 0x000fca0007ffe1ff */
[----:B------:R-:W-:Y:S02]  /*0410*/  IMAD R6, R9, UR5, R6 ;  /* 0x0000000509067c24 */ /* 0x000fe4000f8e0206 */
[----:B0-----:R-:W-:-:S03]  /*0420*/  FFMA R5, -R11, R8, 1 ;  /* 0x3f8000000b057423 */ /* 0x001fc60000000108 */
[----:B------:R-:W-:Y:S01]  /*0430*/  ISETP.GE.U32.AND P0, PT, R6, UR5, PT ;  /* 0x0000000506007c0c */ /* 0x000fe2000bf06070 */
[----:B------:R-:W-:-:S12]  /*0440*/  FFMA R5, R8, R5, R8 ;  /* 0x0000000508057223 */ /* 0x000fd80000000008 */
[----:B------:R-:W-:-:S05]  /*0450*/  @P0 VIADD R6, R6, -UR5 ;  /* 0x8000000506060c36 */ /* 0x000fca0008000000 */
[----:B------:R-:W-:-:S13]  /*0460*/  ISETP.GE.U32.AND P0, PT, R6, UR5, PT ;  /* 0x0000000506007c0c */ /* 0x000fda000bf06070 */
[----:B------:R-:W-:Y:S01]  /*0470*/  @P0 VIADD R6, R6, -UR5 ;  /* 0x8000000506060c36 */ /* 0x000fe20008000000 */
[----:B------:R-:W-:-:S04]  /*0480*/  @!P1 LOP3.LUT R6, RZ, UR5, RZ, 0x33, !PT ;  /* 0x00000005ff069c12 */ /* 0x000fc8000f8e33ff */
[----:B------:R-:W-:-:S05]  /*0490*/  I2FP.F32.U32 R6, R6 ;  /* 0x0000000600067245 */ /* 0x000fca0000201000 */
[----:B------:R-:W-:-:S04]  /*04a0*/  FADD R0, R6, R6 ;  /* 0x0000000606007221 */ /* 0x000fc80000000000 */
[----:B------:R-:W0:Y:S01]  /*04b0*/  FCHK P0, R0, R11 ;  /* 0x0000000b00007302 */ /* 0x000e220000000000 */
[----:B------:R-:W-:-:S04]  /*04c0*/  FFMA R8, R0, R5, RZ ;  /* 0x0000000500087223 */ /* 0x000fc800000000ff */
[----:B------:R-:W-:-:S04]  /*04d0*/  FFMA R9, -R11, R8, R0 ;  /* 0x000000080b097223 */ /* 0x000fc80000000100 */
[----:B------:R-:W-:Y:S01]  /*04e0*/  FFMA R14, R5, R9, R8 ;  /* 0x00000009050e7223 */ /* 0x000fe20000000008 */
[----:B0-----:R-:W-:Y:S06]  /*04f0*/  @!P0 BRA `(.L_x_3) ;  /* 0x0000000000108947 */ /* 0x001fec0003800000 */
[----:B------:R-:W-:Y:S02]  /*0500*/  MOV R5, R11 ;  /* 0x0000000b00057202 */ /* 0x000fe40000000f00 */
[----:B------:R-:W-:-:S07]  /*0510*/  MOV R10, 0x530 ;  /* 0x00000530000a7802 */ /* 0x000fce0000000f00 */
[----:B------:R-:W-:Y:S05]  /*0520*/  CALL.REL.NOINC `($__internal_0_$__cuda_sm3x_div_rn_noftz_f32_slowpath) ;  /* 0x0000000c00907944 */ /* 0x000fea0003c00000 */
[----:B------:R-:W-:-:S07]  /*0530*/  IMAD.MOV.U32 R14, RZ, RZ, R0 ;  /* 0x000000ffff0e7224 */ /* 0x000fce00078e0000 */
.L_x_3:
[----:B------:R-:W-:Y:S05]  /*0540*/  BSYNC.RECONVERGENT B0 ;  /* 0x0000000000007941 */ /* 0x000fea0003800200 */
.L_x_2:
[----:B------:R-:W0:Y:S01]  /*0550*/  LDCU.64 UR4, c[0x0][0x380] ;  /* 0x00007000ff0477ac */ /* 0x000e220008000a00 */
[----:B------:R-:W-:Y:S01]  /*0560*/  BSSY.RECONVERGENT B0, `(.L_x_4) ;  /* 0x0000026000007945 */ /* 0x000fe20003800200 */
[----:B------:R-:W-:Y:S01]  /*0570*/  FADD R14, R14, -1 ;  /* 0xbf8000000e0e7421 */ /* 0x000fe20000000000 */
[----:B0-----:R-:W-:Y:S01]  /*0580*/  UIMAD UR4, UR4, UR5, URZ ;  /* 0x00000005040472a4 */ /* 0x001fe2000f8e02ff */
[----:B------:R-:W0:Y:S05]  /*0590*/  LDCU UR5, c[0x0][0x388] ;  /* 0x00007100ff0577ac */ /* 0x000e2a0008000800 */
[----:B------:R-:W-:Y:S02]  /*05a0*/  IADD3 R5, PT, PT, RZ, -UR4, RZ ;  /* 0x80000004ff057c10 */ /* 0x000fe4000fffe0ff */
[----:B------:R-:W-:Y:S01]  /*05b0*/  ISETP.NE.U32.AND P2, PT, RZ, UR4, PT ;  /* 0x00000004ff007c0c */ /* 0x000fe2000bf45070 */
[----:B------:R-:W1:Y:S01]  /*05c0*/  I2F.U32.RP R0, UR4 ;  /* 0x0000000400007d06 */ /* 0x000e620008209000 */
[----:B0-----:R-:W-:-:S07]  /*05d0*/  UIADD3 UR5, UPT, UPT, UR5, -0x1, URZ ;  /* 0xffffffff05057890 */ /* 0x001fce000fffe0ff */
[----:B-1----:R-:W0:Y:S01]  /*05e0*/  MUFU.RCP R0, R0 ;  /* 0x0000000000007308 */ /* 0x002e220000001000 */
[----:B------:R-:W-:Y:S01]  /*05f0*/  I2FP.F32.U32 R17, UR5 ;  /* 0x0000000500117c45 */ /* 0x000fe20008201000 */
[----:B0-----:R-:W-:-:S06]  /*0600*/  VIADD R8, R0, 0xffffffe ;  /* 0x0ffffffe00087836 */ /* 0x001fcc0000000000 */
[----:B------:R0:W1:Y:S02]  /*0610*/  F2I.FTZ.U32.TRUNC.NTZ R9, R8 ;  /* 0x0000000800097305 */ /* 0x000064000021f000 */
[----:B0-----:R-:W-:Y:S02]  /*0620*/  IMAD.MOV.U32 R8, RZ, RZ, RZ ;  /* 0x000000ffff087224 */ /* 0x001fe400078e00ff */
[----:B-1----:R-:W-:-:S04]  /*0630*/  IMAD R5, R5, R9, RZ ;  /* 0x0000000905057224 */ /* 0x002fc800078e02ff */
[----:B------:R-:W-:Y:S02]  /*0640*/  IMAD.HI.U32 R9, R9, R5, R8 ;  /* 0x0000000509097227 */ /* 0x000fe400078e0008 */
[----:B------:R-:W0:Y:S04]  /*0650*/  MUFU.RCP R8, R17 ;  /* 0x0000001100087308 */ /* 0x000e280000001000 */
[----:B------:R-:W-:-:S04]  /*0660*/  IMAD.HI.U32 R9, R9, R4, RZ ;  /* 0x0000000409097227 */ /* 0x000fc800078e00ff */
[----:B------:R-:W-:-:S04]  /*0670*/  IMAD.MOV R5, RZ, RZ, -R9 ;  /* 0x000000ffff057224 */ /* 0x000fc800078e0a09 */
[----:B------:R-:W-:-:S05]  /*0680*/  IMAD R4, R5, UR4, R4 ;  /* 0x0000000405047c24 */ /* 0x000fca000f8e0204 */
[----:B------:R-:W-:Y:S01]  /*0690*/  ISETP.GE.U32.AND P0, PT, R4, UR4, PT ;  /* 0x0000000404007c0c */ /* 0x000fe2000bf06070 */
[----:B0-----:R-:W-:-:S04]  /*06a0*/  FFMA R5, -R17, R8, 1 ;  /* 0x3f80000011057423 */ /* 0x001fc80000000108 */
[----:B------:R-:W-:-:S08]  /*06b0*/  FFMA R5, R8, R5, R8 ;  /* 0x0000000508057223 */ /* 0x000fd00000000008 */
[----:B------:R-:W-:Y:S01]  /*06c0*/  @P0 IADD3 R4, PT, PT, R4, -UR4, RZ ;  /* 0x8000000404040c10 */ /* 0x000fe2000fffe0ff */
[----:B------:R-:W-:-:S03]  /*06d0*/  @P0 VIADD R9, R9, 0x1 ;  /* 0x0000000109090836 */ /* 0x000fc60000000000 */
[----:B------:R-:W-:-:S13]  /*06e0*/  ISETP.GE.U32.AND P1, PT, R4, UR4, PT ;  /* 0x0000000404007c0c */ /* 0x000fda000bf26070 */
[----:B------:R-:W-:Y:S01]  /*06f0*/  @P1 VIADD R9, R9, 0x1 ;  /* 0x0000000109091836 */ /* 0x000fe20000000000 */
        /* <DEDUP_REMOVED lines=12> */
.L_x_5:
[----:B------:R-:W-:Y:S05]  /*07c0*/  BSYNC.RECONVERGENT B0 ;  /* 0x0000000000007941 */ /* 0x000fea0003800200 */
.L_x_4:
[----:B------:R-:W0:Y:S02]  /*07d0*/  LDCU UR4, c[0x0][0x38c] ;  /* 0x00007180ff0477ac */ /* 0x000e240008000800 */
[----:B0-----:R-:W-:-:S13]  /*07e0*/  ISETP.NE.AND P0, PT, RZ, UR4, PT ;  /* 0x00000004ff007c0c */ /* 0x001fda000bf05270 */
[----:B------:R-:W-:Y:S05]  /*07f0*/  @!P0 EXIT ;  /* 0x000000000000894d */ /* 0x000fea0003800000 */
[----:B------:R-:W0:Y:S01]  /*0800*/  MUFU.RCP R8, R7 ;  /* 0x0000000700087308 */ /* 0x000e220000001000 */
[----:B------:R-:W-:Y:S01]  /*0810*/  FADD R0, R2, 0.5 ;  /* 0x3f00000002007421 */ /* 0x000fe20000000000 */
[----:B------:R-:W-:Y:S01]  /*0820*/  BSSY.RECONVERGENT B0, `(.L_x_6) ;  /* 0x000000d000007945 */ /* 0x000fe20003800200 */
[----:B------:R-:W-:-:S05]  /*0830*/  FADD R15, R15, -1 ;  /* 0xbf8000000f0f7421 */ /* 0x000fca0000000000 */
[----:B------:R-:W1:Y:S01]  /*0840*/  FCHK P0, R0, R7 ;  /* 0x0000000700007302 */ /* 0x000e620000000000 */
[----:B0-----:R-:W-:-:S04]  /*0850*/  FFMA R5, -R7, R8, 1 ;  /* 0x3f80000007057423 */ /* 0x001fc80000000108 */
[----:B------:R-:W-:-:S04]  /*0860*/  FFMA R8, R8, R5, R8 ;  /* 0x0000000508087223 */ /* 0x000fc80000000008 */
[----:B------:R-:W-:-:S04]  /*0870*/  FFMA R5, R8, R0, RZ ;  /* 0x0000000008057223 */ /* 0x000fc800000000ff */
[----:B------:R-:W-:-:S04]  /*0880*/  FFMA R2, -R7, R5, R0 ;  /* 0x0000000507027223 */ /* 0x000fc80000000100 */
[----:B------:R-:W-:Y:S01]  /*0890*/  FFMA R8, R8, R2, R5 ;  /* 0x0000000208087223 */ /* 0x000fe20000000005 */
[----:B-1----:R-:W-:Y:S06]  /*08a0*/  @!P0 BRA `(.L_x_7) ;  /* 0x0000000000108947 */ /* 0x002fec0003800000 */
[----:B------:R-:W-:Y:S01]  /*08b0*/  IMAD.MOV.U32 R5, RZ, RZ, R7 ;  /* 0x000000ffff057224 */ /* 0x000fe200078e0007 */
[----:B------:R-:W-:-:S07]  /*08c0*/  MOV R10, 0x8e0 ;  /* 0x000008e0000a7802 */ /* 0x000fce0000000f00 */
[----:B------:R-:W-:Y:S05]  /*08d0*/  CALL.REL.NOINC `($__internal_0_$__cuda_sm3x_div_rn_noftz_f32_slowpath) ;  /* 0x0000000800a47944 */ /* 0x000fea0003c00000 */
[----:B------:R-:W-:-:S07]  /*08e0*/  MOV R8, R0 ;  /* 0x0000000000087202 */ /* 0x000fce0000000f00 */
.L_x_7:
[----:B------:R-:W-:Y:S05]  /*08f0*/  BSYNC.RECONVERGENT B0 ;  /* 0x0000000000007941 */ /* 0x000fea0003800200 */
.L_x_6:
[----:B------:R-:W0:Y:S01]  /*0900*/  MUFU.RCP R2, R11 ;  /* 0x0000000b00027308 */ /* 0x000e220000001000 */
[----:B------:R-:W-:Y:S01]  /*0910*/  FADD R0, R6, 0.5 ;  /* 0x3f00000006007421 */ /* 0x000fe20000000000 */
[----:B------:R-:W-:Y:S06]  /*0920*/  BSSY.RECONVERGENT B0, `(.L_x_8) ;  /* 0x000000c000007945 */ /* 0x000fec0003800200 */
        /* <DEDUP_REMOVED lines=10> */
[----:B------:R-:W-:-:S07]  /*09d0*/  IMAD.MOV.U32 R9, RZ, RZ, R0 ;  /* 0x000000ffff097224 */ /* 0x000fce00078e0000 */
.L_x_9:
[----:B------:R-:W-:Y:S05]  /*09e0*/  BSYNC.RECONVERGENT B0 ;  /* 0x0000000000007941 */ /* 0x000fea0003800200 */
.L_x_8:
        /* <DEDUP_REMOVED lines=10> */
[----:B------:R-:W-:Y:S02]  /*0a90*/  MOV R5, R17 ;  /* 0x0000001100057202 */ /* 0x000fe40000000f00 */
[----:B------:R-:W-:-:S07]  /*0aa0*/  MOV R10, 0xac0 ;  /* 0x00000ac0000a7802 */ /* 0x000fce0000000f00 */
[----:B------:R-:W-:Y:S05]  /*0ab0*/  CALL.REL.NOINC `($__internal_0_$__cuda_sm3x_div_rn_noftz_f32_slowpath) ;  /* 0x00000008002c7944 */ /* 0x000fea0003c00000 */
[----:B------:R-:W-:-:S07]  /*0ac0*/  IMAD.MOV.U32 R10, RZ, RZ, R0 ;  /* 0x000000ffff0a7224 */ /* 0x000fce00078e0000 */
.L_x_11:
[----:B------:R-:W-:Y:S05]  /*0ad0*/  BSYNC.RECONVERGENT B0 ;  /* 0x0000000000007941 */ /* 0x000fea0003800200 */
.L_x_10:
[----:B------:R-:W0:Y:S01]  /*0ae0*/  LDC R0, c[0x0][0x38c] ;  /* 0x0000e300ff007b82 */ /* 0x000e220000000800 */
[----:B------:R-:W1:Y:S01]  /*0af0*/  LDCU.64 UR6, c[0x0][0x358] ;  /* 0x00006b00ff0677ac */ /* 0x000e620008000a00 */
[----:B------:R-:W-:Y:S01]  /*0b00*/  HFMA2 R4, -RZ, RZ, 0, 0 ;  /* 0x00000000ff047431 */ /* 0x000fe200000001ff */
[C---:B0-----:R-:W-:Y:S02]  /*0b10*/  ISETP.GE.U32.AND P0, PT, R0.reuse, 0x8, PT ;  /* 0x000000080000780c */ /* 0x041fe40003f06070 */
[----:B------:R-:W-:-:S04]  /*0b20*/  LOP3.LUT R2, R0, 0x7, RZ, 0xc0, !PT ;  /* 0x0000000700027812 */ /* 0x000fc800078ec0ff */
[----:B------:R-:W-:-:S07]  /*0b30*/  ISETP.NE.AND P1, PT, R2, RZ, PT ;  /* 0x000000ff0200720c */ /* 0x000fce0003f25270 */
[----:B-1----:R-:W-:Y:S06]  /*0b40*/  @!P0 BRA `(.L_x_12) ;  /* 0x0000000000ec8947 */ /* 0x002fec0003800000 */
[----:B------:R-:W0:Y:S01]  /*0b50*/  LDC R4, c[0x0][0x38c] ;  /* 0x0000e300ff047b82 */ /* 0x000e220000000800 */
[----:B------:R-:W-:-:S07]  /*0b60*/  IMAD.MOV.U32 R5, RZ, RZ, RZ ;  /* 0x000000ffff057224 */ /* 0x000fce00078e00ff */
[----:B------:R-:W1:Y:S08]  /*0b70*/  LDC.64 R16, c[0x0][0x3a0] ;  /* 0x0000e800ff107b82 */ /* 0x000e700000000a00 */
[----:B------:R-:W2:Y:S01]  /*0b80*/  LDC.64 R18, c[0x0][0x398] ;  /* 0x0000e600ff127b82 */ /* 0x000ea20000000a00 */
[----:B0-----:R-:W-:-:S07]  /*0b90*/  LOP3.LUT R4, R4, 0xfffffff8, RZ, 0xc0, !PT ;  /* 0xfffffff804047812 */ /* 0x001fce00078ec0ff */
.L_x_13:
[----:B-1----:R-:W-:-:S05]  /*0ba0*/  IMAD.WIDE.U32 R20, R5, 0x8, R16 ;  /* 0x0000000805147825 */ /* 0x002fca00078e0010 */
[----:B------:R-:W3:Y:S01]  /*0bb0*/  LDG.E R6, desc[UR6][R20.64] ;  /* 0x0000000614067981 */ /* 0x000ee2000c1e1900 */
[----:B------:R-:W-:Y:S01]  /*0bc0*/  MOV R7, 0xc2000000 ;  /* 0xc200000000077802 */ /* 0x000fe20000000f00 */
[----:B------:R-:W-:Y:S01]  /*0bd0*/  UMOV UR5, URZ ;  /* 0x000000ff00057c82 */ /* 0x000fe20008000000 */
[----:B---3--:R-:W-:-:S13]  /*0be0*/  R2UR UR4, R6 ;  /* 0x00000000060472ca */ /* 0x008fda00000e0000 */
[----:B0-----:R-:W5:Y:S01]  /*0bf0*/  TEX.LL RZ, R12, R8, R7, UR4, 3D, 0x1 ;  /* 0x48ff0407080c7f60 */ /* 0x001f6200089e01ff */
[----:B------:R-:W-:-:S04]  /*0c00*/  IMAD.IADD R6, R3, 0x1, R5 ;  /* 0x0000000103067824 */ /* 0x000fc800078e0205 */
[----:B--2---:R-:W-:-:S05]  /*0c10*/  IMAD.WIDE.U32 R24, R6, 0x10, R18 ;  /* 0x0000001006187825 */ /* 0x004fca00078e0012 */
[----:B-----5:R0:W-:Y:S04]  /*0c20*/  STG.E.128 desc[UR6][R24.64], R12 ;  /* 0x0000000c18007986 */ /* 0x0201e8000c101d06 */
[----:B------:R-:W2:Y:S02]  /*0c30*/  LDG.E R11, desc[UR6][R20.64+0x8] ;  /* 0x00000806140b7981 */ /* 0x000ea4000c1e1900 */
[----:B--2---:R-:W-:-:S13]  /*0c40*/  R2UR UR4, R11 ;  /* 0x000000000b0472ca */ /* 0x004fda00000e0000 */
[----:B0-----:R-:W5:Y:S01]  /*0c50*/  TEX.LL RZ, R12, R8, R7, UR4, 3D, 0x1 ;  /* 0x48ff0407080c7f60 */ /* 0x001f6200089e01ff */
[----:B------:R-:W-:-:S05]  /*0c60*/  IADD3 R23, PT, PT, R6, 0x1, RZ ;  /* 0x0000000106177810 */ /* 0x000fca0007ffe0ff */
[----:B------:R-:W-:-:S05]  /*0c70*/  IMAD.WIDE.U32 R22, R23, 0x10, R18 ;  /* 0x0000001017167825 */ /* 0x000fca00078e0012 */
[----:B-----5:R0:W-:Y:S04]  /*0c80*/  STG.E.128 desc[UR6][R22.64], R12 ;  /* 0x0000000c16007986 */ /* 0x0201e8000c101d06 */
[----:B------:R-:W2:Y:S02]  /*0c90*/  LDG.E R11, desc[UR6][R20.64+0x10] ;  /* 0x00001006140b7981 */ /* 0x000ea4000c1e1900 */
[----:B--2---:R-:W-:-:S13]  /*0ca0*/  R2UR UR4, R11 ;  /* 0x000000000b0472ca */ /* 0x004fda00000e0000 */
[----:B0-----:R-:W5:Y:S01]  /*0cb0*/  TEX.LL RZ, R12, R8, R7, UR4, 3D, 0x1 ;  /* 0x48ff0407080c7f60 */ /* 0x001f6200089e01ff */
[----:B------:R-:W-:-:S04]  /*0cc0*/  VIADD R25, R6, 0x2 ;  /* 0x0000000206197836 */ /* 0x000fc80000000000 */
[----:B------:R-:W-:-:S05]  /*0cd0*/  IMAD.WIDE.U32 R24, R25, 0x10, R18 ;  /* 0x0000001019187825 */ /* 0x000fca00078e0012 */
        /* <DEDUP_REMOVED lines=28> */
[----:B------:R-:W-:Y:S01]  /*0ea0*/  VIADD R5, R5, 0x8 ;  /* 0x0000000805057836 */ /* 0x000fe20000000000 */
[----:B------:R-:W-:-:S04]  /*0eb0*/  IADD3 R23, PT, PT, R6, 0x7, RZ ;  /* 0x0000000706177810 */ /* 0x000fc80007ffe0ff */
[----:B------:R-:W-:Y:S01]  /*0ec0*/  ISETP.NE.AND P0, PT, R5, R4, PT ;  /* 0x000000040500720c */ /* 0x000fe20003f05270 */
[----:B------:R-:W-:-:S05]  /*0ed0*/  IMAD.WIDE.U32 R22, R23, 0x10, R18 ;  /* 0x0000001017167825 */ /* 0x000fca00078e0012 */
[----:B-----5:R0:W-:Y:S07]  /*0ee0*/  STG.E.128 desc[UR6][R22.64], R12 ;  /* 0x0000000c16007986 */ /* 0x0201ee000c101d06 */
[----:B------:R-:W-:Y:S05]  /*0ef0*/  @P0 BRA `(.L_x_13) ;  /* 0xfffffffc00280947 */ /* 0x000fea000383ffff */
.L_x_12:
[----:B------:R-:W-:Y:S05]  /*0f00*/  @!P1 EXIT ;  /* 0x000000000000994d */ /* 0x000fea0003800000 */
[----:B------:R-:W-:Y:S02]  /*0f10*/  ISETP.GE.U32.AND P0, PT, R2, 0x4, PT ;  /* 0x000000040200780c */ /* 0x000fe40003f06070 */
[----:B0-----:R-:W-:-:S04]  /*0f20*/  LOP3.LUT R22, R0, 0x3, RZ, 0xc0, !PT ;  /* 0x0000000300167812 */ /* 0x001fc800078ec0ff */
[----:B------:R-:W-:-:S07]  /*0f30*/  ISETP.NE.AND P1, PT, R22, RZ, PT ;  /* 0x000000ff1600720c */ /* 0x000fce0003f25270 */
[----:B------:R-:W-:Y:S06]  /*0f40*/  @!P0 BRA `(.L_x_14) ;  /* 0x0000000000788947 */ /* 0x000fec0003800000 */
[----:B------:R-:W0:Y:S02]  /*0f50*/  LDC.64 R6, c[0x0][0x3a0] ;  /* 0x0000e800ff067b82 */ /* 0x000e240000000a00 */
[----:B0-----:R-:W-:-:S05]  /*0f60*/  IMAD.WIDE.U32 R6, R4, 0x8, R6 ;  /* 0x0000000804067825 */ /* 0x001fca00078e0006 */
[----:B------:R-:W2:Y:S01]  /*0f70*/  LDG.E R2, desc[UR6][R6.64] ;  /* 0x0000000606027981 */ /* 0x000ea2000c1e1900 */
[----:B------:R-:W-:Y:S01]  /*0f80*/  HFMA2 R11, -RZ, RZ, -3, 0 ;  /* 0xc2000000ff0b7431 */ /* 0x000fe200000001ff */
[----:B------:R-:W-:Y:S01]  /*0f90*/  UMOV UR5, URZ ;  /* 0x000000ff00057c82 */ /* 0x000fe20008000000 */
[----:B--2---:R-:W-:-:S13]  /*0fa0*/  R2UR UR4, R2 ;  /* 0x00000000020472ca */ /* 0x004fda00000e0000 */
[----:B------:R-:W5:Y:S01]  /*0fb0*/  TEX.LL RZ, R12, R8, R11, UR4, 3D, 0x1 ;  /* 0x48ff040b080c7f60 */ /* 0x000f6200089e01ff */
[----:B------:R-:W0:Y:S01]  /*0fc0*/  LDC.64 R16, c[0x0][0x398] ;  /* 0x0000e600ff107b82 */ /* 0x000e220000000a00 */
[----:B------:R-:W-:-:S04]  /*0fd0*/  IMAD.IADD R5, R3, 0x1, R4 ;  /* 0x0000000103057824 */ /* 0x000fc800078e0204 */
[----:B0-----:R-:W-:-:S05]  /*0fe0*/  IMAD.WIDE.U32 R18, R5, 0x10, R16 ;  /* 0x0000001005127825 */ /* 0x001fca00078e0010 */
        /* <DEDUP_REMOVED lines=16> */
[----:B------:R-:W-:Y:S01]  /*10f0*/  IADD3 R5, PT, PT, R5, 0x3, RZ ;  /* 0x0000000305057810 */ /* 0x000fe20007ffe0ff */
[----:B------:R-:W-:-:S04]  /*1100*/  VIADD R4, R4, 0x4 ;  /* 0x0000000404047836 */ /* 0x000fc80000000000 */
[----:B------:R-:W-:-:S05]  /*1110*/  IMAD.WIDE.U32 R16, R5, 0x10, R16 ;  /* 0x0000001005107825 */ /* 0x000fca00078e0010 */
[----:B-----5:R0:W-:Y:S02]  /*1120*/  STG.E.128 desc[UR6][R16.64], R12 ;  /* 0x0000000c10007986 */ /* 0x0201e4000c101d06 */
.L_x_14:
[----:B------:R-:W-:Y:S05]  /*1130*/  @!P1 EXIT ;  /* 0x000000000000994d */ /* 0x000fea0003800000 */
[----:B------:R-:W-:Y:S02]  /*1140*/  ISETP.NE.AND P0, PT, R22, 0x1, PT ;  /* 0x000000011600780c */ /* 0x000fe40003f05270 */
[----:B------:R-:W-:-:S04]  /*1150*/  LOP3.LUT R0, R0, 0x1, RZ, 0xc0, !PT ;  /* 0x0000000100007812 */ /* 0x000fc800078ec0ff */
[----:B------:R-:W-:-:S07]  /*1160*/  ISETP.NE.U32.AND P1, PT, R0, 0x1, PT ;  /* 0x000000010000780c */ /* 0x000fce0003f25070 */
[----:B------:R-:W-:Y:S06]  /*1170*/  @!P0 BRA `(.L_x_15) ;  /* 0x0000000000488947 */ /* 0x000fec0003800000 */
[----:B0-----:R-:W0:Y:S02]  /*1180*/  LDC.64 R16, c[0x0][0x3a0] ;  /* 0x0000e800ff107b82 */ /* 0x001e240000000a00 */
        /* <DEDUP_REMOVED lines=17> */
.L_x_15:
[----:B------:R-:W-:Y:S05]  /*12a0*/  @P1 EXIT ;  /* 0x000000000000194d */ /* 0x000fea0003800000 */
[----:B-1----:R-:W1:Y:S02]  /*12b0*/  LDC.64 R6, c[0x0][0x3a0] ;  /* 0x0000e800ff067b82 */ /* 0x002e640000000a00 */
[----:B-1----:R-:W-:-:S06]  /*12c0*/  IMAD.WIDE.U32 R6, R4, 0x8, R6 ;  /* 0x0000000804067825 */ /* 0x002fcc00078e0006 */
[----:B------:R-:W2:Y:S01]  /*12d0*/  LDG.E R6, desc[UR6][R6.64] ;  /* 0x0000000606067981 */ /* 0x000ea2000c1e1900 */
[----:B------:R-:W-:Y:S01]  /*12e0*/  HFMA2 R5, -RZ, RZ, -3, 0 ;  /* 0xc2000000ff057431 */ /* 0x000fe200000001ff */
[----:B------:R-:W-:Y:S01]  /*12f0*/  UMOV UR5, URZ ;  /* 0x000000ff00057c82 */ /* 0x000fe20008000000 */
[----:B--2---:R-:W-:-:S13]  /*1300*/  R2UR UR4, R6 ;  /* 0x00000000060472ca */ /* 0x004fda00000e0000 */
[----:B0-----:R-:W5:Y:S01]  /*1310*/  TEX.LL RZ, R12, R8, R5, UR4, 3D, 0x1 ;  /* 0x48ff0405080c7f60 */ /* 0x001f6200089e01ff */
[----:B------:R-:W0:Y:S01]  /*1320*/  LDC.64 R16, c[0x0][0x398] ;  /* 0x0000e600ff107b82 */ /* 0x000e220000000a00 */
[----:B------:R-:W-:-:S04]  /*1330*/  IMAD.IADD R3, R3, 0x1, R4 ;  /* 0x0000000103037824 */ /* 0x000fc800078e0204 */
[----:B0-----:R-:W-:-:S05]  /*1340*/  IMAD.WIDE.U32 R2, R3, 0x10, R16 ;  /* 0x0000001003027825 */ /* 0x001fca00078e0010 */
[----:B-----5:R-:W-:Y:S01]  /*1350*/  STG.E.128 desc[UR6][R2.64], R12 ;  /* 0x0000000c02007986 */ /* 0x020fe2000c101d06 */
[----:B------:R-:W-:Y:S05]  /*1360*/  EXIT ;  /* 0x000000000000794d */ /* 0x000fea0003800000 */
        .weak           $__internal_0_$__cuda_sm3x_div_rn_noftz_f32_slowpath
        .type           $__internal_0_$__cuda_sm3x_div_rn_noftz_f32_slowpath,@function
        .size           $__internal_0_$__cuda_sm3x_div_rn_noftz_f32_slowpath,(.L_x_28 - $__internal_0_$__cuda_sm3x_div_rn_noftz_f32_slowpath)
$__internal_0_$__cuda_sm3x_div_rn_noftz_f32_slowpath:
[----:B------:R-:W-:Y:S01]  /*1370*/  SHF.R.U32.HI R12, RZ, 0x17, R5 ;  /* 0x00000017ff0c7819 */ /* 0x000fe20000011605 */
[----:B------:R-:W-:Y:S01]  /*1380*/  BSSY.RECONVERGENT B1, `(.L_x_16) ;  /* 0x0000062000017945 */ /* 0x000fe20003800200 */
[----:B------:R-:W-:Y:S02]  /*1390*/  SHF.R.U32.HI R16, RZ, 0x17, R0 ;  /* 0x00000017ff107819 */ /* 0x000fe40000011600 */
[----:B------:R-:W-:Y:S02]  /*13a0*/  LOP3.LUT R12, R12, 0xff, RZ, 0xc0, !PT ;  /* 0x000000ff0c0c7812 */ /* 0x000fe400078ec0ff */
[----:B------:R-:W-:Y:S02]  /*13b0*/  LOP3.LUT R21, R16, 0xff, RZ, 0xc0, !PT ;  /* 0x000000ff10157812 */ /* 0x000fe400078ec0ff */
[----:B------:R-:W-:-:S03]  /*13c0*/  IADD3 R19, PT, PT, R12, -0x1, RZ ;  /* 0xffffffff0c137810 */ /* 0x000fc60007ffe0ff */
[----:B------:R-:W-:Y:S01]  /*13d0*/  VIADD R18, R21, 0xffffffff ;  /* 0xffffffff15127836 */ /* 0x000fe20000000000 */
[----:B------:R-:W-:-:S04]  /*13e0*/  ISETP.GT.U32.AND P0, PT, R19, 0xfd, PT ;  /* 0x000000fd1300780c */ /* 0x000fc80003f04070 */
[----:B------:R-:W-:-:S13]  /*13f0*/  ISETP.GT.U32.OR P0, PT, R18, 0xfd, P0 ;  /* 0x000000fd1200780c */ /* 0x000fda0000704470 */
[----:B------:R-:W-:Y:S01]  /*1400*/  @!P0 MOV R16, RZ ;  /* 0x000000ff00108202 */ /* 0x000fe20000000f00 */
[----:B------:R-:W-:Y:S06]  /*1410*/  @!P0 BRA `(.L_x_17) ;  /* 0x00000000005c8947 */ /* 0x000fec0003800000 */
[----:B------:R-:W-:Y:S02]  /*1420*/  FSETP.GTU.FTZ.AND P0, PT, |R0|, +INF , PT ;  /* 0x7f8000000000780b */ /* 0x000fe40003f1c200 */
[----:B------:R-:W-:-:S04]  /*1430*/  FSETP.GTU.FTZ.AND P1, PT, |R5|, +INF , PT ;  /* 0x7f8000000500780b */ /* 0x000fc80003f3c200 */
[----:B------:R-:W-:-:S13]  /*1440*/  PLOP3.LUT P0, PT, P0, P1, PT, 0xf8, 0x8f ;  /* 0x00000000008f781c */ /* 0x000fda0000703f70 */
[----:B------:R-:W-:Y:S05]  /*1450*/  @P0 BRA `(.L_x_18) ;  /* 0x00000004004c0947 */ /* 0x000fea0003800000 */
[----:B------:R-:W-:-:S13]  /*1460*/  LOP3.LUT P0, RZ, R5, 0x7fffffff, R0, 0xc8, !PT ;  /* 0x7fffffff05ff7812 */ /* 0x000fda000780c800 */
[----:B------:R-:W-:Y:S05]  /*1470*/  @!P0 BRA `(.L_x_19) ;  /* 0x00000004003c8947 */ /* 0x000fea0003800000 */
[C---:B------:R-:W-:Y:S02]  /*1480*/  FSETP.NEU.FTZ.AND P2, PT, |R0|.reuse, +INF , PT ;  /* 0x7f8000000000780b */ /* 0x040fe40003f5d200 */
[----:B------:R-:W-:Y:S02]  /*1490*/  FSETP.NEU.FTZ.AND P1, PT, |R5|, +INF , PT ;  /* 0x7f8000000500780b */ /* 0x000fe40003f3d200 */
[----:B------:R-:W-:-:S11]  /*14a0*/  FSETP.NEU.FTZ.AND P0, PT, |R0|, +INF , PT ;  /* 0x7f8000000000780b */ /* 0x000fd60003f1d200 */
[----:B------:R-:W-:Y:S05]  /*14b0*/  @!P1 BRA !P2, `(.L_x_19) ;  /* 0x00000004002c9947 */ /* 0x000fea0005000000 */
[----:B------:R-:W-:-:S04]  /*14c0*/  LOP3.LUT P2, RZ, R0, 0x7fffffff, RZ, 0xc0, !PT ;  /* 0x7fffffff00ff7812 */ /* 0x000fc8000784c0ff */
[----:B------:R-:W-:-:S13]  /*14d0*/  PLOP3.LUT P1, PT, P1, P2, PT, 0x2f, 0xf2 ;  /* 0x0000000000f2781c */ /* 0x000fda0000f24577 */
[----:B------:R-:W-:Y:S05]  /*14e0*/  @P1 BRA `(.L_x_20) ;  /* 0x0000000400181947 */ /* 0x000fea0003800000 */
[----:B------:R-:W-:-:S04]  /*14f0*/  LOP3.LUT P1, RZ, R5, 0x7fffffff, RZ, 0xc0, !PT ;  /* 0x7fffffff05ff7812 */ /* 0x000fc8000782c0ff */
[----:B------:R-:W-:-:S13]  /*1500*/  PLOP3.LUT P0, PT, P0, P1, PT, 0x2f, 0xf2 ;  /* 0x0000000000f2781c */ /* 0x000fda0000702577 */
[----:B------:R-:W-:Y:S05]  /*1510*/  @P0 BRA `(.L_x_21) ;  /* 0x0000000400000947 */ /* 0x000fea0003800000 */
[----:B------:R-:W-:Y:S02]  /*1520*/  ISETP.GE.AND P0, PT, R18, RZ, PT ;  /* 0x000000ff1200720c */ /* 0x000fe40003f06270 */
[----:B------:R-:W-:-:S11]  /*1530*/  ISETP.GE.AND P1, PT, R19, RZ, PT ;  /* 0x000000ff1300720c */ /* 0x000fd60003f26270 */
[----:B------:R-:W-:Y:S01]  /*1540*/  @P0 IMAD.MOV.U32 R16, RZ, RZ, RZ ;  /* 0x000000ffff100224 */ /* 0x000fe200078e00ff */
[----:B------:R-:W-:Y:S01]  /*1550*/  @!P0 MOV R16, 0xffffffc0 ;  /* 0xffffffc000108802 */ /* 0x000fe20000000f00 */
[----:B------:R-:W-:Y:S01]  /*1560*/  @!P0 FFMA R0, R0, 1.84467440737095516160e+19, RZ ;  /* 0x5f80000000008823 */ /* 0x000fe200000000ff */
[----:B------:R-:W-:-:S03]  /*1570*/  @!P1 FFMA R5, R5, 1.84467440737095516160e+19, RZ ;  /* 0x5f80000005059823 */ /* 0x000fc600000000ff */
[----:B------:R-:W-:-:S07]  /*1580*/  @!P1 VIADD R16, R16, 0x40 ;  /* 0x0000004010109836 */ /* 0x000fce0000000000 */
.L_x_17:
[----:B------:R-:W-:Y:S01]  /*1590*/  LEA R18, R12, 0xc0800000, 0x17 ;  /* 0xc08000000c127811 */ /* 0x000fe200078eb8ff */
[----:B------:R-:W-:Y:S01]  /*15a0*/  VIADD R21, R21, 0xffffff81 ;  /* 0xffffff8115157836 */ /* 0x000fe20000000000 */
[----:B------:R-:W-:Y:S02]  /*15b0*/  BSSY.RECONVERGENT B2, `(.L_x_22) ;  /* 0x0000035000027945 */ /* 0x000fe40003800200 */
[----:B------:R-:W-:Y:S01]  /*15c0*/  IADD3 R20, PT, PT, -R18, R5, RZ ;  /* 0x0000000512147210 */ /* 0x000fe20007ffe1ff */
[C---:B------:R-:W-:Y:S01]  /*15d0*/  IMAD R0, R21.reuse, -0x800000, R0 ;  /* 0xff80000015007824 */ /* 0x040fe200078e0200 */
[----:B------:R-:W-:Y:S02]  /*15e0*/  IADD3 R21, PT, PT, R21, 0x7f, -R12 ;  /* 0x0000007f15157810 */ /* 0x000fe40007ffe80c */
[----:B------:R-:W0:Y:S01]  /*15f0*/  MUFU.RCP R5, R20 ;  /* 0x0000001400057308 */ /* 0x000e220000001000 */
[----:B------:R-:W-:Y:S01]  /*1600*/  FADD.FTZ R19, -R20, -RZ ;  /* 0x800000ff14137221 */ /* 0x000fe20000010100 */
[----:B------:R-:W-:-:S03]  /*1610*/  IADD3 R21, PT, PT, R21, R16, RZ ;  /* 0x0000001015157210 */ /* 0x000fc60007ffe0ff */
[----:B0-----:R-:W-:-:S04]  /*1620*/  FFMA R18, R5, R19, 1 ;  /* 0x3f80000005127423 */ /* 0x001fc80000000013 */
[----:B------:R-:W-:-:S04]  /*1630*/  FFMA R5, R5, R18, R5 ;  /* 0x0000001205057223 */ /* 0x000fc80000000005 */
[----:B------:R-:W-:-:S04]  /*1640*/  FFMA R18, R0, R5, RZ ;  /* 0x0000000500127223 */ /* 0x000fc800000000ff */
[----:B------:R-:W-:-:S04]  /*1650*/  FFMA R22, R19, R18, R0 ;  /* 0x0000001213167223 */ /* 0x000fc80000000000 */
[----:B------:R-:W-:-:S04]  /*1660*/  FFMA R18, R5, R22, R18 ;  /* 0x0000001605127223 */ /* 0x000fc80000000012 */
[----:B------:R-:W-:-:S04]  /*1670*/  FFMA R19, R19, R18, R0 ;  /* 0x0000001213137223 */ /* 0x000fc80000000000 */
[----:B------:R-:W-:-:S05]  /*1680*/  FFMA R0, R5, R19, R18 ;  /* 0x0000001305007223 */ /* 0x000fca0000000012 */
[----:B------:R-:W-:-:S04]  /*1690*/  SHF.R.U32.HI R12, RZ, 0x17, R0 ;  /* 0x00000017ff0c7819 */ /* 0x000fc80000011600 */
[----:B------:R-:W-:-:S05]  /*16a0*/  LOP3.LUT R12, R12, 0xff, RZ, 0xc0, !PT ;  /* 0x000000ff0c0c7812 */ /* 0x000fca00078ec0ff */
[----:B------:R-:W-:-:S05]  /*16b0*/  IMAD.IADD R20, R12, 0x1, R21 ;  /* 0x000000010c147824 */ /* 0x000fca00078e0215 */
[----:B------:R-:W-:-:S04]  /*16c0*/  IADD3 R12, PT, PT, R20, -0x1, RZ ;  /* 0xffffffff140c7810 */ /* 0x000fc80007ffe0ff */
[----:B------:R-:W-:-:S13]  /*16d0*/  ISETP.GE.U32.AND P0, PT, R12, 0xfe, PT ;  /* 0x000000fe0c00780c */ /* 0x000fda0003f06070 */
[----:B------:R-:W-:Y:S05]  /*16e0*/  @!P0 BRA `(.L_x_23) ;  /* 0x0000000000808947 */ /* 0x000fea0003800000 */
[----:B------:R-:W-:-:S13]  /*16f0*/  ISETP.GT.AND P0, PT, R20, 0xfe, PT ;  /* 0x000000fe1400780c */ /* 0x000fda0003f04270 */
[----:B------:R-:W-:Y:S05]  /*1700*/  @P0 BRA `(.L_x_24) ;  /* 0x00000000006c0947 */ /* 0x000fea0003800000 */
[----:B------:R-:W-:-:S13]  /*1710*/  ISETP.GE.AND P0, PT, R20, 0x1, PT ;  /* 0x000000011400780c */ /* 0x000fda0003f06270 */
[----:B------:R-:W-:Y:S05]  /*1720*/  @P0 BRA `(.L_x_25) ;  /* 0x0000000000740947 */ /* 0x000fea0003800000 */
[----:B------:R-:W-:Y:S02]  /*1730*/  ISETP.GE.AND P0, PT, R20, -0x18, PT ;  /* 0xffffffe81400780c */ /* 0x000fe40003f06270 */
[----:B------:R-:W-:-:S11]  /*1740*/  LOP3.LUT R0, R0, 0x80000000, RZ, 0xc0, !PT ;  /* 0x8000000000007812 */ /* 0x000fd600078ec0ff */
[----:B------:R-:W-:Y:S05]  /*1750*/  @!P0 BRA `(.L_x_25) ;  /* 0x0000000000688947 */ /* 0x000fea0003800000 */
[CCC-:B------:R-:W-:Y:S01]  /*1760*/  FFMA.RZ R12, R5.reuse, R19.reuse, R18.reuse ;  /* 0x00000013050c7223 */ /* 0x1c0fe2000000c012 */
[C---:B------:R-:W-:Y:S02]  /*1770*/  ISETP.NE.AND P2, PT, R20.reuse, RZ, PT ;  /* 0x000000ff1400720c */ /* 0x040fe40003f45270 */
[----:B------:R-:W-:Y:S02]  /*1780*/  ISETP.NE.AND P1, PT, R20, RZ, PT ;  /* 0x000000ff1400720c */ /* 0x000fe40003f25270 */
[----:B------:R-:W-:Y:S01]  /*1790*/  LOP3.LUT R16, R12, 0x7fffff, RZ, 0xc0, !PT ;  /* 0x007fffff0c107812 */ /* 0x000fe200078ec0ff */
[CCC-:B------:R-:W-:Y:S01]  /*17a0*/  FFMA.RP R12, R5.reuse, R19.reuse, R18.reuse ;  /* 0x00000013050c7223 */ /* 0x1c0fe20000008012 */
[----:B------:R-:W-:Y:S01]  /*17b0*/  FFMA.RM R5, R5, R19, R18 ;  /* 0x0000001305057223 */ /* 0x000fe20000004012 */
[----:B------:R-:W-:Y:S01]  /*17c0*/  VIADD R19, R20, 0x20 ;  /* 0x0000002014137836 */ /* 0x000fe20000000000 */
[----:B------:R-:W-:Y:S02]  /*17d0*/  LOP3.LUT R16, R16, 0x800000, RZ, 0xfc, !PT ;  /* 0x0080000010107812 */ /* 0x000fe400078efcff */
[----:B------:R-:W-:-:S02]  /*17e0*/  IADD3 R18, PT, PT, -R20, RZ, RZ ;  /* 0x000000ff14127210 */ /* 0x000fc40007ffe1ff */
[----:B------:R-:W-:Y:S02]  /*17f0*/  SHF.L.U32 R19, R16, R19, RZ ;  /* 0x0000001310137219 */ /* 0x000fe400000006ff */
[----:B------:R-:W-:Y:S02]  /*1800*/  FSETP.NEU.FTZ.AND P0, PT, R12, R5, PT ;  /* 0x000000050c00720b */ /* 0x000fe40003f1d000 */
[----:B------:R-:W-:Y:S02]  /*1810*/  SEL R5, R18, RZ, P2 ;  /* 0x000000ff12057207 */ /* 0x000fe40001000000 */
[----:B------:R-:W-:Y:S02]  /*1820*/  ISETP.NE.AND P1, PT, R19, RZ, P1 ;  /* 0x000000ff1300720c */ /* 0x000fe40000f25270 */
[----:B------:R-:W-:Y:S02]  /*1830*/  SHF.R.U32.HI R5, RZ, R5, R16 ;  /* 0x00000005ff057219 */ /* 0x000fe40000011610 */
[----:B------:R-:W-:-:S02]  /*1840*/  PLOP3.LUT P0, PT, P0, P1, PT, 0xf8, 0x8f ;  /* 0x00000000008f781c */ /* 0x000fc40000703f70 */
[----:B------:R-:W-:Y:S02]  /*1850*/  SHF.R.U32.HI R19, RZ, 0x1, R5 ;  /* 0x00000001ff137819 */ /* 0x000fe40000011605 */
[----:B------:R-:W-:-:S04]  /*1860*/  SEL R12, RZ, 0x1, !P0 ;  /* 0x00000001ff0c7807 */ /* 0x000fc80004000000 */
[----:B------:R-:W-:-:S04]  /*1870*/  LOP3.LUT R12, R12, 0x1, R19, 0xf8, !PT ;  /* 0x000000010c0c7812 */ /* 0x000fc800078ef813 */
[----:B------:R-:W-:-:S05]  /*1880*/  LOP3.LUT R12, R12, R5, RZ, 0xc0, !PT ;  /* 0x000000050c0c7212 */ /* 0x000fca00078ec0ff */
[----:B------:R-:W-:-:S05]  /*1890*/  IMAD.IADD R19, R19, 0x1, R12 ;  /* 0x0000000113137824 */ /* 0x000fca00078e020c */
[----:B------:R-:W-:Y:S01]  /*18a0*/  LOP3.LUT R0, R19, R0, RZ, 0xfc, !PT ;  /* 0x0000000013007212 */ /* 0x000fe200078efcff */
[----:B------:R-:W-:Y:S06]  /*18b0*/  BRA `(.L_x_25) ;  /* 0x0000000000107947 */ /* 0x000fec0003800000 */
.L_x_24:
[----:B------:R-:W-:-:S04]  /*18c0*/  LOP3.LUT R0, R0, 0x80000000, RZ, 0xc0, !PT ;  /* 0x8000000000007812 */ /* 0x000fc800078ec0ff */
[----:B------:R-:W-:Y:S01]  /*18d0*/  LOP3.LUT R0, R0, 0x7f800000, RZ, 0xfc, !PT ;  /* 0x7f80000000007812 */ /* 0x000fe200078efcff */
[----:B------:R-:W-:Y:S06]  /*18e0*/  BRA `(.L_x_25) ;  /* 0x0000000000047947 */ /* 0x000fec0003800000 */
.L_x_23:
[----:B------:R-:W-:-:S07]  /*18f0*/  LEA R0, R21, R0, 0x17 ;  /* 0x0000000015007211 */ /* 0x000fce00078eb8ff */
.L_x_25:
[----:B------:R-:W-:Y:S05]  /*1900*/  BSYNC.RECONVERGENT B2 ;  /* 0x0000000000027941 */ /* 0x000fea0003800200 */
.L_x_22:
[----:B------:R-:W-:Y:S05]  /*1910*/  BRA `(.L_x_26) ;  /* 0x0000000000207947 */ /* 0x000fea0003800000 */
.L_x_21:
[----:B------:R-:W-:-:S04]  /*1920*/  LOP3.LUT R0, R5, 0x80000000, R0, 0x48, !PT ;  /* 0x8000000005007812 */ /* 0x000fc800078e4800 */
[----:B------:R-:W-:Y:S01]  /*1930*/  LOP3.LUT R0, R0, 0x7f800000, RZ, 0xfc, !PT ;  /* 0x7f80000000007812 */ /* 0x000fe200078efcff */
[----:B------:R-:W-:Y:S06]  /*1940*/  BRA `(.L_x_26) ;  /* 0x0000000000147947 */ /* 0x000fec0003800000 */
.L_x_20:
[----:B------:R-:W-:Y:S01]  /*1950*/  LOP3.LUT R0, R5, 0x80000000, R0, 0x48, !PT ;  /* 0x8000000005007812 */ /* 0x000fe200078e4800 */
[----:B------:R-:W-:Y:S06]  /*1960*/  BRA `(.L_x_26) ;  /* 0x00000000000c7947 */ /* 0x000fec0003800000 */
.L_x_19:
[----:B------:R-:W0:Y:S01]  /*1970*/  MUFU.RSQ R0, -QNAN ;  /* 0xffc0000000007908 */ /* 0x000e220000001400 */
[----:B------:R-:W-:Y:S05]  /*1980*/  BRA `(.L_x_26) ;  /* 0x0000000000047947 */ /* 0x000fea0003800000 */
.L_x_18:
[----:B------:R-:W-:-:S07]  /*1990*/  FADD.FTZ R0, R0, R5 ;  /* 0x0000000500007221 */ /* 0x000fce0000010000 */
.L_x_26:
[----:B------:R-:W-:Y:S05]  /*19a0*/  BSYNC.RECONVERGENT B1 ;  /* 0x0000000000017941 */ /* 0x000fea0003800200 */
.L_x_16:
[----:B------:R-:W-:Y:S02]  /*19b0*/  HFMA2 R19, -RZ, RZ, 0, 0 ;  /* 0x00000000ff137431 */ /* 0x000fe400000001ff */
[----:B------:R-:W-:-:S04]  /*19c0*/  IMAD.MOV.U32 R18, RZ, RZ, R10 ;  /* 0x000000ffff127224 */ /* 0x000fc800078e000a */
[----:B0-----:R-:W-:Y:S05]  /*19d0*/  RET.REL.NODEC R18 `(combineEnsembles) ;  /* 0xffffffe412887950 */ /* 0x001fea0003c3ffff */
.L_x_27:
[----:B------:R-:W-:-:S00]  /*19e0*/  BRA `(.L_x_27) ;  /* 0xfffffffc00fc7947 */ /* 0x000fc0000383ffff */
[----:B------:R-:W-:-:S00]  /*19f0*/  NOP ;  /* 0x0000000000007918 */ /* 0x000fc00000000000 */
        /* <DEDUP_REMOVED lines=8> */
.L_x_28:


//--------------------- .nv.shared.reserved.0     --------------------------
	.section	.nv.shared.reserved.0,"aw",@nobits
	.weak		__nv_reservedSMEM_offset_0_alias
	.size		__nv_reservedSMEM_offset_0_alias, 0, 64
	.other		__nv_reservedSMEM_offset_0_alias,@"STO_CUDA_RESERVED_SHARED STV_DEFAULT"
__nv_reservedSMEM_offset_0_alias:
	.zero		0
	.zero		64


//--------------------- .nv.constant0.combineEnsembles --------------------------
	.section	.nv.constant0.combineEnsembles,"a",@progbits
	.sectionflags	@""
	.align	4
.nv.constant0.combineEnsembles:
	.zero		936


//--------------------- SYMBOLS --------------------------

	.type		.nv.reservedSmem.offset0,@object
	.size		.nv.reservedSmem.offset0,0x4
